//
// Generated by NVIDIA NVVM Compiler
//
// Compiler Build ID: CL-36424714
// Cuda compilation tools, release 13.0, V13.0.88
// Based on NVVM 20.0.0
//

.version 9.0
.target sm_100
.address_size 64

	// .globl	_Z22thread_excersise_2d_2dPi
.extern .func  (.param .b32 func_retval0) vprintf
(
	.param .b64 vprintf_param_0,
	.param .b64 vprintf_param_1
)
;
.global .align 1 .b8 $str[76] = {116, 104, 114, 101, 97, 100, 73, 100, 120, 46, 120, 32, 58, 32, 37, 100, 44, 9, 44, 32, 98, 108, 111, 99, 107, 73, 100, 120, 46, 120, 32, 58, 32, 37, 100, 44, 9, 98, 108, 111, 99, 107, 73, 100, 120, 46, 121, 32, 58, 32, 37, 100, 44, 9, 103, 105, 100, 32, 58, 32, 37, 100, 44, 9, 118, 97, 108, 117, 101, 32, 58, 32, 37, 100, 10};

.visible .entry _Z22thread_excersise_2d_2dPi(
	.param .u64 .ptr .align 1 _Z22thread_excersise_2d_2dPi_param_0
)
{
	.local .align 8 .b8 	__local_depot0[24];
	.reg .b64 	%SP;
	.reg .b64 	%SPL;
	.reg .b32 	%r<15>;
	.reg .b64 	%rd<9>;

	mov.u64 	%SPL, __local_depot0;
	cvta.local.u64 	%SP, %SPL;
	ld.param.u64 	%rd1, [_Z22thread_excersise_2d_2dPi_param_0];
	cvta.to.global.u64 	%rd2, %rd1;
	add.u64 	%rd3, %SP, 0;
	add.u64 	%rd4, %SPL, 0;
	mov.u32 	%r1, %ntid.x;
	mov.u32 	%r2, %tid.y;
	mov.u32 	%r3, %tid.x;
	mad.lo.s32 	%r4, %r1, %r2, %r3;
	mov.u32 	%r5, %ntid.y;
	mul.lo.s32 	%r6, %r1, %r5;
	mov.u32 	%r7, %ctaid.x;
	mov.u32 	%r8, %nctaid.x;
	mov.u32 	%r9, %ctaid.y;
	mad.lo.s32 	%r10, %r9, %r8, %r7;
	mad.lo.s32 	%r11, %r6, %r10, %r4;
	mul.wide.s32 	%rd5, %r11, 4;
	add.s64 	%rd6, %rd2, %rd5;
	ld.global.u32 	%r12, [%rd6];
	st.local.v2.u32 	[%rd4], {%r4, %r7};
	st.local.v2.u32 	[%rd4+8], {%r9, %r11};
	st.local.u32 	[%rd4+16], %r12;
	mov.u64 	%rd7, $str;
	cvta.global.u64 	%rd8, %rd7;
	{ // callseq 0, 0
	.param .b64 param0;
	st.param.b64 	[param0], %rd8;
	.param .b64 param1;
	st.param.b64 	[param1], %rd3;
	.param .b32 retval0;
	call.uni (retval0), 
	vprintf, 
	(
	param0, 
	param1
	);
	ld.param.b32 	%r13, [retval0];
	} // callseq 0
	ret;

}


// ===== COMPILED SASS (sm_100) =====

	.target	sm_100

	.elftype	@"ET_EXEC"


//--------------------- .note.nv.tkinfo           --------------------------
	.section	.note.nv.tkinfo,"",@"SHT_NOTE"
	.sectionflags	@"SHF_NOTE_NV_TKINFO"
	.tkinfo
        /*0018*/ 	.word	0x00000002
        /*0030*/ 	.string	""
        /*0030*/ 	.string	"ptxas"
        /*0030*/ 	.string	"Cuda compilation tools, release 13.0, V13.0.88"
        /*0030*/ 	.string	"Build cuda_13.0.r13.0/compiler.36424714_0"
        /*0030*/ 	.string	"-arch sm_100 -m 64 "



//--------------------- .note.nv.cuinfo           --------------------------
	.section	.note.nv.cuinfo,"",@"SHT_NOTE"
	.sectionflags	@"SHF_NOTE_NV_CUINFO"
        /*0018*/ 	.short	0x0002
        /*001a*/ 	.short	0x0064
        /*001c*/ 	.short	0x0082
	.zero		2


//--------------------- .nv.info                  --------------------------
	.section	.nv.info,"",@"SHT_CUDA_INFO"
	.align	4


	//----- nvinfo : EIATTR_REGCOUNT
	.align		4
        /*0000*/ 	.byte	0x04, 0x2f
        /*0002*/ 	.short	(.L_2 - .L_1)
	.align		4
.L_1:
        /*0004*/ 	.word	index@(_Z22thread_excersise_2d_2dPi)
        /*0008*/ 	.word	0x00000018


	//----- nvinfo : EIATTR_FRAME_SIZE
	.align		4
.L_2:
        /*000c*/ 	.byte	0x04, 0x11
        /*000e*/ 	.short	(.L_4 - .L_3)
	.align		4
.L_3:
        /*0010*/ 	.word	index@(_Z22thread_excersise_2d_2dPi)
        /*0014*/ 	.word	0x00000018


	//----- nvinfo : EIATTR_MIN_STACK_SIZE
	.align		4
.L_4:
        /*0018*/ 	.byte	0x04, 0x12
        /*001a*/ 	.short	(.L_6 - .L_5)
	.align		4
.L_5:
        /*001c*/ 	.word	index@(_Z22thread_excersise_2d_2dPi)
        /*0020*/ 	.word	0x00000018
.L_6:


//--------------------- .nv.compat                --------------------------
	.section	.nv.compat,"",@"SHT_CUDA_COMPAT_INFO"
	.align	4
        /*0000*/ 	.byte	0x02, 0x09, 0x00, 0x00, 0x02, 0x02, 0x01, 0x00, 0x02, 0x05, 0x05, 0x00, 0x03, 0x07, 0x01, 0x01
        /*0010*/ 	.byte	0x02, 0x03, 0x00, 0x00, 0x02, 0x06, 0x01, 0x00, 0x04, 0x0b, 0x08, 0x00, 0x09, 0x00, 0x00, 0x00
        /*0020*/ 	.byte	0x00, 0x00, 0x00, 0x00


//--------------------- .nv.info._Z22thread_excersise_2d_2dPi --------------------------
	.section	.nv.info._Z22thread_excersise_2d_2dPi,"",@"SHT_CUDA_INFO"
	.sectionflags	@""
	.align	4


	//----- nvinfo : EIATTR_CUDA_API_VERSION
	.align		4
        /*0000*/ 	.byte	0x04, 0x37
        /*0002*/ 	.short	(.L_8 - .L_7)
.L_7:
        /*0004*/ 	.word	0x00000082


	//----- nvinfo : EIATTR_KPARAM_INFO
	.align		4
.L_8:
        /*0008*/ 	.byte	0x04, 0x17
        /*000a*/ 	.short	(.L_10 - .L_9)
.L_9:
        /*000c*/ 	.word	0x00000000
        /*0010*/ 	.short	0x0000
        /*0012*/ 	.short	0x0000
        /*0014*/ 	.byte	0x00, 0xf5, 0x21, 0x00


	//----- nvinfo : EIATTR_SPARSE_MMA_MASK
	.align		4
.L_10:
        /*0018*/ 	.byte	0x03, 0x50
        /*001a*/ 	.short	0x0000


	//----- nvinfo : EIATTR_MAXREG_COUNT
	.align		4
        /*001c*/ 	.byte	0x03, 0x1b
        /*001e*/ 	.short	0x00ff


	//----- nvinfo : EIATTR_EXTERNS
	.align		4
        /*0020*/ 	.byte	0x04, 0x0f
        /*0022*/ 	.short	(.L_12 - .L_11)


	//   ....[0]....
	.align		4
.L_11:
        /*0024*/ 	.word	index@(vprintf)


	//----- nvinfo : EIATTR_MERCURY_ISA_VERSION
	.align		4
.L_12:
        /*0028*/ 	.byte	0x03, 0x5f
        /*002a*/ 	.short	0x0101


	//----- nvinfo : EIATTR_VRC_CTA_INIT_COUNT
	.align		4
        /*002c*/ 	.byte	0x02, 0x4a
	.zero		1
	.zero		1


	//----- nvinfo : EIATTR_SYSCALL_OFFSETS
	.align		4
        /*0030*/ 	.byte	0x04, 0x46
        /*0032*/ 	.short	(.L_14 - .L_13)


	//   ....[0]....
.L_13:
        /*0034*/ 	.word	0x000001e0


	//----- nvinfo : EIATTR_EXIT_INSTR_OFFSETS
	.align		4
.L_14:
        /*0038*/ 	.byte	0x04, 0x1c
        /*003a*/ 	.short	(.L_16 - .L_15)


	//   ....[0]....
.L_15:
        /*003c*/ 	.word	0x000001f0


	//----- nvinfo : EIATTR_CBANK_PARAM_SIZE
	.align		4
.L_16:
        /*0040*/ 	.byte	0x03, 0x19
        /*0042*/ 	.short	0x0008


	//----- nvinfo : EIATTR_PARAM_CBANK
	.align		4
        /*0044*/ 	.byte	0x04, 0x0a
        /*0046*/ 	.short	(.L_18 - .L_17)
	.align		4
.L_17:
        /*0048*/ 	.word	index@(.nv.constant0._Z22thread_excersise_2d_2dPi)
        /*004c*/ 	.short	0x0380
        /*004e*/ 	.short	0x0008


	//----- nvinfo : EIATTR_SW_WAR
	.align		4
.L_18:
        /*0050*/ 	.byte	0x04, 0x36
        /*0052*/ 	.short	(.L_20 - .L_19)
.L_19:
        /*0054*/ 	.word	0x00000008
.L_20:


//--------------------- .nv.callgraph             --------------------------
	.section	.nv.callgraph,"",@"SHT_CUDA_CALLGRAPH"
	.align	4
	.sectionentsize	8
	.align		4
        /*0000*/ 	.word	0x00000000
	.align		4
        /*0004*/ 	.word	0xffffffff
	.align		4
        /*0008*/ 	.word	index@(_Z22thread_excersise_2d_2dPi)
	.align		4
        /*000c*/ 	.word	index@(vprintf)
	.align		4
        /*0010*/ 	.word	0x00000000
	.align		4
        /*0014*/ 	.word	0xfffffffe
	.align		4
        /*0018*/ 	.word	0x00000000
	.align		4
        /*001c*/ 	.word	0xfffffffd
	.align		4
        /*0020*/ 	.word	0x00000000
	.align		4
        /*0024*/ 	.word	0xfffffffc


//--------------------- .nv.constant4             --------------------------
	.section	.nv.constant4,"a",@progbits
	.align	8
	.align		8
.nv.constant4:
        /*0000*/ 	.dword	vprintf
	.align		8
        /*0008*/ 	.dword	$str


//--------------------- .text._Z22thread_excersise_2d_2dPi --------------------------
	.section	.text._Z22thread_excersise_2d_2dPi,"ax",@progbits
	.align	128
        .global         _Z22thread_excersise_2d_2dPi
        .type           _Z22thread_excersise_2d_2dPi,@function
        .size           _Z22thread_excersise_2d_2dPi,(.L_x_2 - _Z22thread_excersise_2d_2dPi)
        .other          _Z22thread_excersise_2d_2dPi,@"STO_CUDA_ENTRY STV_DEFAULT"
_Z22thread_excersise_2d_2dPi:
.text._Z22thread_excersise_2d_2dPi:
[----:B------:R-:W0:Y:S01]  /*0000*/  LDC R1, c[0x0][0x37c] ;  /* 0x0000df00ff017b82 */ /* 0x000e220000000800 */
[----:B------:R-:W1:Y:S01]  /*0010*/  S2R R2, SR_TID.Y ;  /* 0x0000000000027919 */ /* 0x000e620000002200 */
[----:B------:R-:W2:Y:S06]  /*0020*/  LDCU UR5, c[0x0][0x2fc] ;  /* 0x00005f80ff0577ac */ /* 0x000eac0008000800 */
[----:B------:R-:W3:Y:S01]  /*0030*/  LDC.64 R8, c[0x0][0x380] ;  /* 0x0000e000ff087b82 */ /* 0x000ee20000000a00 */
[----:B0-----:R-:W-:Y:S01]  /*0040*/  IADD3 R1, PT, PT, R1, -0x18, RZ ;  /* 0xffffffe801017810 */ /* 0x001fe20007ffe0ff */
[----:B------:R-:W1:Y:S01]  /*0050*/  S2R R5, SR_TID.X ;  /* 0x0000000000057919 */ /* 0x000e620000002100 */
[----:B------:R-:W0:Y:S01]  /*0060*/  LDCU UR8, c[0x0][0x360] ;  /* 0x00006c00ff0877ac */ /* 0x000e220008000800 */
[----:B------:R-:W4:Y:S01]  /*0070*/  S2R R3, SR_CTAID.X ;  /* 0x0000000000037919 */ /* 0x000f220000002500 */
[----:B------:R-:W0:Y:S01]  /*0080*/  LDCU UR4, c[0x0][0x364] ;  /* 0x00006c80ff0477ac */ /* 0x000e220008000800 */
[----:B------:R-:W4:Y:S01]  /*0090*/  S2R R12, SR_CTAID.Y ;  /* 0x00000000000c7919 */ /* 0x000f220000002600 */
[----:B------:R-:W4:Y:S01]  /*00a0*/  LDCU UR9, c[0x0][0x370] ;  /* 0x00006e00ff0977ac */ /* 0x000f220008000800 */
[----:B------:R-:W5:Y:S01]  /*00b0*/  LDCU.64 UR6, c[0x0][0x358] ;  /* 0x00006b00ff0677ac */ /* 0x000f620008000a00 */
[----:B0-----:R-:W-:-:S02]  /*00c0*/  UIMAD UR4, UR8, UR4, URZ ;  /* 0x00000004080472a4 */ /* 0x001fc4000f8e02ff */
[----:B-1----:R-:W-:Y:S02]  /*00d0*/  IMAD R2, R2, UR8, R5 ;  /* 0x0000000802027c24 */ /* 0x002fe4000f8e0205 */
[----:B----4-:R-:W-:-:S04]  /*00e0*/  IMAD R13, R12, UR9, R3 ;  /* 0x000000090c0d7c24 */ /* 0x010fc8000f8e0203 */
[----:B------:R-:W-:-:S04]  /*00f0*/  IMAD R13, R13, UR4, R2 ;  /* 0x000000040d0d7c24 */ /* 0x000fc8000f8e0202 */
[----:B---3--:R-:W-:-:S06]  /*0100*/  IMAD.WIDE R8, R13, 0x4, R8 ;  /* 0x000000040d087825 */ /* 0x008fcc00078e0208 */
[----:B-----5:R-:W3:Y:S01]  /*0110*/  LDG.E R8, desc[UR6][R8.64] ;  /* 0x0000000608087981 */ /* 0x020ee2000c1e1900 */
[----:B------:R-:W-:Y:S01]  /*0120*/  MOV R0, 0x0 ;  /* 0x0000000000007802 */ /* 0x000fe20000000f00 */
[----:B------:R-:W0:Y:S02]  /*0130*/  LDCU UR4, c[0x0][0x2f8] ;  /* 0x00005f00ff0477ac */ /* 0x000e240008000800 */
[----:B------:R1:W-:Y:S01]  /*0140*/  STL.64 [R1], R2 ;  /* 0x0000000201007387 */ /* 0x0003e20000100a00 */
[----:B------:R1:W4:Y:S01]  /*0150*/  LDC.64 R10, c[0x4][R0] ;  /* 0x01000000000a7b82 */ /* 0x0003220000000a00 */
[----:B------:R-:W5:Y:S02]  /*0160*/  LDCU.64 UR6, c[0x4][0x8] ;  /* 0x01000100ff0677ac */ /* 0x000f640008000a00 */
[----:B------:R1:W-:Y:S01]  /*0170*/  STL.64 [R1+0x8], R12 ;  /* 0x0000080c01007387 */ /* 0x0003e20000100a00 */
[----:B0-----:R-:W-:Y:S02]  /*0180*/  IADD3 R6, P0, PT, R1, UR4, RZ ;  /* 0x0000000401067c10 */ /* 0x001fe4000ff1e0ff */
[----:B-----5:R-:W-:-:S02]  /*0190*/  MOV R4, UR6 ;  /* 0x0000000600047c02 */ /* 0x020fc40008000f00 */
[----:B------:R-:W-:Y:S02]  /*01a0*/  MOV R5, UR7 ;  /* 0x0000000700057c02 */ /* 0x000fe40008000f00 */
[----:B--2---:R-:W-:Y:S01]  /*01b0*/  IADD3.X R7, PT, PT, RZ, UR5, RZ, P0, !PT ;  /* 0x00000005ff077c10 */ /* 0x004fe200087fe4ff */
[----:B---34-:R1:W-:Y:S06]  /*01c0*/  STL [R1+0x10], R8 ;  /* 0x0000100801007387 */ /* 0x0183ec0000100800 */
[----:B------:R-:W-:-:S07]  /*01d0*/  LEPC R20, `(.L_x_0) ;  /* 0x000000001014794e */ /* 0x000fce0000000000 */
[----:B-1----:R-:W-:Y:S05]  /*01e0*/  CALL.ABS.NOINC R10 ;  /* 0x000000000a007343 */ /* 0x002fea0003c00000 */
.L_x_0:
[----:B------:R-:W-:Y:S05]  /*01f0*/  EXIT ;  /* 0x000000000000794d */ /* 0x000fea0003800000 */
.L_x_1:
[----:B------:R-:W-:-:S00]  /*0200*/  BRA `(.L_x_1) ;  /* 0xfffffffc00fc7947 */ /* 0x000fc0000383ffff */
[----:B------:R-:W-:-:S00]  /*0210*/  NOP ;  /* 0x0000000000007918 */ /* 0x000fc00000000000 */
        /* <DEDUP_REMOVED lines=14> */
.L_x_2:


//--------------------- .nv.global.init           --------------------------
	.section	.nv.global.init,"aw",@progbits
.nv.global.init:
	.type		$str,@object
	.size		$str,(.L_0 - $str)
$str:
        /*0000*/ 	.byte	0x74, 0x68, 0x72, 0x65, 0x61, 0x64, 0x49, 0x64, 0x78, 0x2e, 0x78, 0x20, 0x3a, 0x20, 0x25, 0x64
        /*0010*/ 	.byte	0x2c, 0x09, 0x2c, 0x20, 0x62, 0x6c, 0x6f, 0x63, 0x6b, 0x49, 0x64, 0x78, 0x2e, 0x78, 0x20, 0x3a
        /*0020*/ 	.byte	0x20, 0x25, 0x64, 0x2c, 0x09, 0x62, 0x6c, 0x6f, 0x63, 0x6b, 0x49, 0x64, 0x78, 0x2e, 0x79, 0x20
        /*0030*/ 	.byte	0x3a, 0x20, 0x25, 0x64, 0x2c, 0x09, 0x67, 0x69, 0x64, 0x20, 0x3a, 0x20, 0x25, 0x64, 0x2c, 0x09
        /*0040*/ 	.byte	0x76, 0x61, 0x6c, 0x75, 0x65, 0x20, 0x3a, 0x20, 0x25, 0x64, 0x0a, 0x00
.L_0:


//--------------------- .nv.shared.reserved.0     --------------------------
	.section	.nv.shared.reserved.0,"aw",@nobits
	.weak		__nv_reservedSMEM_offset_0_alias
	.size		__nv_reservedSMEM_offset_0_alias, 0, 64
	.other		__nv_reservedSMEM_offset_0_alias,@"STO_CUDA_RESERVED_SHARED STV_DEFAULT"
__nv_reservedSMEM_offset_0_alias:
	.zero		0
	.zero		64


//--------------------- .nv.constant0._Z22thread_excersise_2d_2dPi --------------------------
	.section	.nv.constant0._Z22thread_excersise_2d_2dPi,"a",@progbits
	.sectionflags	@""
	.align	4
.nv.constant0._Z22thread_excersise_2d_2dPi:
	.zero		904


//--------------------- SYMBOLS --------------------------

	.type		.nv.reservedSmem.offset0,@object
	.size		.nv.reservedSmem.offset0,0x4
	.type		vprintf,@function
